//
// Generated by NVIDIA NVVM Compiler
//
// Compiler Build ID: CL-36424714
// Cuda compilation tools, release 13.0, V13.0.88
// Based on NVVM 20.0.0
//

.version 9.0
.target sm_100
.address_size 64

	// .globl	_Z9shuffleUpPfS_i

.visible .entry _Z9shuffleUpPfS_i(
	.param .u64 .ptr .align 1 _Z9shuffleUpPfS_i_param_0,
	.param .u64 .ptr .align 1 _Z9shuffleUpPfS_i_param_1,
	.param .u32 _Z9shuffleUpPfS_i_param_2
)
{
	.reg .pred 	%p<3>;
	.reg .b32 	%r<8>;
	.reg .b64 	%rd<8>;

	ld.param.u64 	%rd1, [_Z9shuffleUpPfS_i_param_0];
	ld.param.u64 	%rd2, [_Z9shuffleUpPfS_i_param_1];
	ld.param.u32 	%r2, [_Z9shuffleUpPfS_i_param_2];
	mov.u32 	%r3, %ctaid.x;
	mov.u32 	%r4, %ntid.x;
	mov.u32 	%r5, %tid.x;
	mad.lo.s32 	%r1, %r3, %r4, %r5;
	setp.gt.s32 	%p1, %r1, %r2;
	@%p1 bra 	$L__BB0_2;
	cvta.to.global.u64 	%rd3, %rd2;
	cvta.to.global.u64 	%rd4, %rd1;
	mul.wide.s32 	%rd5, %r1, 4;
	add.s64 	%rd6, %rd3, %rd5;
	ld.global.u32 	%r6, [%rd6];
	shfl.sync.up.b32	%r7|%p2, %r6, 1, 0, -1;
	add.s64 	%rd7, %rd4, %rd5;
	st.global.u32 	[%rd7], %r7;
$L__BB0_2:
	ret;

}


// ===== COMPILED SASS (sm_100) =====

	.target	sm_100

	.elftype	@"ET_EXEC"


//--------------------- .note.nv.tkinfo           --------------------------
	.section	.note.nv.tkinfo,"",@"SHT_NOTE"
	.sectionflags	@"SHF_NOTE_NV_TKINFO"
	.tkinfo
        /*0018*/ 	.word	0x00000002
        /*0030*/ 	.string	""
        /*0030*/ 	.string	"ptxas"
        /*0030*/ 	.string	"Cuda compilation tools, release 13.0, V13.0.88"
        /*0030*/ 	.string	"Build cuda_13.0.r13.0/compiler.36424714_0"
        /*0030*/ 	.string	"-arch sm_100 -m 64 "



//--------------------- .note.nv.cuinfo           --------------------------
	.section	.note.nv.cuinfo,"",@"SHT_NOTE"
	.sectionflags	@"SHF_NOTE_NV_CUINFO"
        /*0018*/ 	.short	0x0002
        /*001a*/ 	.short	0x0064
        /*001c*/ 	.short	0x0082
	.zero		2


//--------------------- .nv.info                  --------------------------
	.section	.nv.info,"",@"SHT_CUDA_INFO"
	.align	4


	//----- nvinfo : EIATTR_REGCOUNT
	.align		4
        /*0000*/ 	.byte	0x04, 0x2f
        /*0002*/ 	.short	(.L_1 - .L_0)
	.align		4
.L_0:
        /*0004*/ 	.word	index@(_Z9shuffleUpPfS_i)
        /*0008*/ 	.word	0x0000000c


	//----- nvinfo : EIATTR_FRAME_SIZE
	.align		4
.L_1:
        /*000c*/ 	.byte	0x04, 0x11
        /*000e*/ 	.short	(.L_3 - .L_2)
	.align		4
.L_2:
        /*0010*/ 	.word	index@(_Z9shuffleUpPfS_i)
        /*0014*/ 	.word	0x00000000


	//----- nvinfo : EIATTR_MIN_STACK_SIZE
	.align		4
.L_3:
        /*0018*/ 	.byte	0x04, 0x12
        /*001a*/ 	.short	(.L_5 - .L_4)
	.align		4
.L_4:
        /*001c*/ 	.word	index@(_Z9shuffleUpPfS_i)
        /*0020*/ 	.word	0x00000000
.L_5:


//--------------------- .nv.compat                --------------------------
	.section	.nv.compat,"",@"SHT_CUDA_COMPAT_INFO"
	.align	4
        /*0000*/ 	.byte	0x02, 0x09, 0x00, 0x00, 0x02, 0x02, 0x01, 0x00, 0x02, 0x05, 0x05, 0x00, 0x03, 0x07, 0x01, 0x01
        /*0010*/ 	.byte	0x02, 0x03, 0x00, 0x00, 0x02, 0x06, 0x01, 0x00, 0x04, 0x0b, 0x08, 0x00, 0x09, 0x00, 0x00, 0x00
        /*0020*/ 	.byte	0x00, 0x00, 0x00, 0x00


//--------------------- .nv.info._Z9shuffleUpPfS_i --------------------------
	.section	.nv.info._Z9shuffleUpPfS_i,"",@"SHT_CUDA_INFO"
	.sectionflags	@""
	.align	4


	//----- nvinfo : EIATTR_CUDA_API_VERSION
	.align		4
        /*0000*/ 	.byte	0x04, 0x37
        /*0002*/ 	.short	(.L_7 - .L_6)
.L_6:
        /*0004*/ 	.word	0x00000082


	//----- nvinfo : EIATTR_KPARAM_INFO
	.align		4
.L_7:
        /*0008*/ 	.byte	0x04, 0x17
        /*000a*/ 	.short	(.L_9 - .L_8)
.L_8:
        /*000c*/ 	.word	0x00000000
        /*0010*/ 	.short	0x0002
        /*0012*/ 	.short	0x0010
        /*0014*/ 	.byte	0x00, 0xf0, 0x11, 0x00


	//----- nvinfo : EIATTR_KPARAM_INFO
	.align		4
.L_9:
        /*0018*/ 	.byte	0x04, 0x17
        /*001a*/ 	.short	(.L_11 - .L_10)
.L_10:
        /*001c*/ 	.word	0x00000000
        /*0020*/ 	.short	0x0001
        /*0022*/ 	.short	0x0008
        /*0024*/ 	.byte	0x00, 0xf5, 0x21, 0x00


	//----- nvinfo : EIATTR_KPARAM_INFO
	.align		4
.L_11:
        /*0028*/ 	.byte	0x04, 0x17
        /*002a*/ 	.short	(.L_13 - .L_12)
.L_12:
        /*002c*/ 	.word	0x00000000
        /*0030*/ 	.short	0x0000
        /*0032*/ 	.short	0x0000
        /*0034*/ 	.byte	0x00, 0xf5, 0x21, 0x00


	//----- nvinfo : EIATTR_SPARSE_MMA_MASK
	.align		4
.L_13:
        /*0038*/ 	.byte	0x03, 0x50
        /*003a*/ 	.short	0x0000


	//----- nvinfo : EIATTR_MAXREG_COUNT
	.align		4
        /*003c*/ 	.byte	0x03, 0x1b
        /*003e*/ 	.short	0x00ff


	//----- nvinfo : EIATTR_MERCURY_ISA_VERSION
	.align		4
        /*0040*/ 	.byte	0x03, 0x5f
        /*0042*/ 	.short	0x0101


	//----- nvinfo : EIATTR_COOP_GROUP_MASK_REGIDS
	.align		4
        /*0044*/ 	.byte	0x04, 0x29
        /*0046*/ 	.short	(.L_15 - .L_14)


	//   ....[0]....
.L_14:
        /*0048*/ 	.word	0xffffffff


	//----- nvinfo : EIATTR_COOP_GROUP_INSTR_OFFSETS
	.align		4
.L_15:
        /*004c*/ 	.byte	0x04, 0x28
        /*004e*/ 	.short	(.L_17 - .L_16)


	//   ....[0]....
.L_16:
        /*0050*/ 	.word	0x000000e0


	//----- nvinfo : EIATTR_VRC_CTA_INIT_COUNT
	.align		4
.L_17:
        /*0054*/ 	.byte	0x02, 0x4a
	.zero		1
	.zero		1


	//----- nvinfo : EIATTR_EXIT_INSTR_OFFSETS
	.align		4
        /*0058*/ 	.byte	0x04, 0x1c
        /*005a*/ 	.short	(.L_19 - .L_18)


	//   ....[0]....
.L_18:
        /*005c*/ 	.word	0x00000070


	//   ....[1]....
        /*0060*/ 	.word	0x00000100


	//----- nvinfo : EIATTR_CBANK_PARAM_SIZE
	.align		4
.L_19:
        /*0064*/ 	.byte	0x03, 0x19
        /*0066*/ 	.short	0x0014


	//----- nvinfo : EIATTR_PARAM_CBANK
	.align		4
        /*0068*/ 	.byte	0x04, 0x0a
        /*006a*/ 	.short	(.L_21 - .L_20)
	.align		4
.L_20:
        /*006c*/ 	.word	index@(.nv.constant0._Z9shuffleUpPfS_i)
        /*0070*/ 	.short	0x0380
        /*0072*/ 	.short	0x0014


	//----- nvinfo : EIATTR_SW_WAR
	.align		4
.L_21:
        /*0074*/ 	.byte	0x04, 0x36
        /*0076*/ 	.short	(.L_23 - .L_22)
.L_22:
        /*0078*/ 	.word	0x00000008
.L_23:


//--------------------- .nv.callgraph             --------------------------
	.section	.nv.callgraph,"",@"SHT_CUDA_CALLGRAPH"
	.align	4
	.sectionentsize	8
	.align		4
        /*0000*/ 	.word	0x00000000
	.align		4
        /*0004*/ 	.word	0xffffffff
	.align		4
        /*0008*/ 	.word	0x00000000
	.align		4
        /*000c*/ 	.word	0xfffffffe
	.align		4
        /*0010*/ 	.word	0x00000000
	.align		4
        /*0014*/ 	.word	0xfffffffd
	.align		4
        /*0018*/ 	.word	0x00000000
	.align		4
        /*001c*/ 	.word	0xfffffffc


//--------------------- .text._Z9shuffleUpPfS_i   --------------------------
	.section	.text._Z9shuffleUpPfS_i,"ax",@progbits
	.align	128
        .global         _Z9shuffleUpPfS_i
        .type           _Z9shuffleUpPfS_i,@function
        .size           _Z9shuffleUpPfS_i,(.L_x_1 - _Z9shuffleUpPfS_i)
        .other          _Z9shuffleUpPfS_i,@"STO_CUDA_ENTRY STV_DEFAULT"
_Z9shuffleUpPfS_i:
.text._Z9shuffleUpPfS_i:
[----:B------:R-:W-:Y:S01]  /*0000*/  LDC R1, c[0x0][0x37c] ;  /* 0x0000df00ff017b82 */ /* 0x000fe20000000800 */
[----:B------:R-:W0:Y:S07]  /*0010*/  S2R R0, SR_TID.X ;  /* 0x0000000000007919 */ /* 0x000e2e0000002100 */
[----:B------:R-:W0:Y:S01]  /*0020*/  S2UR UR4, SR_CTAID.X ;  /* 0x00000000000479c3 */ /* 0x000e220000002500 */
[----:B------:R-:W1:Y:S07]  /*0030*/  LDCU UR5, c[0x0][0x390] ;  /* 0x00007200ff0577ac */ /* 0x000e6e0008000800 */
[----:B------:R-:W0:Y:S02]  /*0040*/  LDC R7, c[0x0][0x360] ;  /* 0x0000d800ff077b82 */ /* 0x000e240000000800 */
[----:B0-----:R-:W-:-:S05]  /*0050*/  IMAD R7, R7, UR4, R0 ;  /* 0x0000000407077c24 */ /* 0x001fca000f8e0200 */
[----:B-1----:R-:W-:-:S13]  /*0060*/  ISETP.GT.AND P0, PT, R7, UR5, PT ;  /* 0x0000000507007c0c */ /* 0x002fda000bf04270 */
[----:B------:R-:W-:Y:S05]  /*0070*/  @P0 EXIT ;  /* 0x000000000000094d */ /* 0x000fea0003800000 */
[----:B------:R-:W0:Y:S01]  /*0080*/  LDC.64 R2, c[0x0][0x388] ;  /* 0x0000e200ff027b82 */ /* 0x000e220000000a00 */
[----:B------:R-:W1:Y:S07]  /*0090*/  LDCU.64 UR4, c[0x0][0x358] ;  /* 0x00006b00ff0477ac */ /* 0x000e6e0008000a00 */
[----:B------:R-:W2:Y:S01]  /*00a0*/  LDC.64 R4, c[0x0][0x380] ;  /* 0x0000e000ff047b82 */ /* 0x000ea20000000a00 */
[----:B0-----:R-:W-:-:S06]  /*00b0*/  IMAD.WIDE R2, R7, 0x4, R2 ;  /* 0x0000000407027825 */ /* 0x001fcc00078e0202 */
[----:B-1----:R-:W3:Y:S01]  /*00c0*/  LDG.E R2, desc[UR4][R2.64] ;  /* 0x0000000402027981 */ /* 0x002ee2000c1e1900 */
[----:B--2---:R-:W-:-:S03]  /*00d0*/  IMAD.WIDE R4, R7, 0x4, R4 ;  /* 0x0000000407047825 */ /* 0x004fc600078e0204 */
[----:B---3--:R-:W0:Y:S04]  /*00e0*/  SHFL.UP PT, R9, R2, 0x1, RZ ;  /* 0x0420000002097989 */ /* 0x008e2800000e00ff */
[----:B0-----:R-:W-:Y:S01]  /*00f0*/  STG.E desc[UR4][R4.64], R9 ;  /* 0x0000000904007986 */ /* 0x001fe2000c101904 */
[----:B------:R-:W-:Y:S05]  /*0100*/  EXIT ;  /* 0x000000000000794d */ /* 0x000fea0003800000 */
.L_x_0:
[----:B------:R-:W-:-:S00]  /*0110*/  BRA `(.L_x_0) ;  /* 0xfffffffc00fc7947 */ /* 0x000fc0000383ffff */
[----:B------:R-:W-:-:S00]  /*0120*/  NOP ;  /* 0x0000000000007918 */ /* 0x000fc00000000000 */
        /* <DEDUP_REMOVED lines=13> */
.L_x_1:


//--------------------- .nv.shared.reserved.0     --------------------------
	.section	.nv.shared.reserved.0,"aw",@nobits
	.weak		__nv_reservedSMEM_offset_0_alias
	.size		__nv_reservedSMEM_offset_0_alias, 0, 64
	.other		__nv_reservedSMEM_offset_0_alias,@"STO_CUDA_RESERVED_SHARED STV_DEFAULT"
__nv_reservedSMEM_offset_0_alias:
	.zero		0
	.zero		64


//--------------------- .nv.constant0._Z9shuffleUpPfS_i --------------------------
	.section	.nv.constant0._Z9shuffleUpPfS_i,"a",@progbits
	.sectionflags	@""
	.align	4
.nv.constant0._Z9shuffleUpPfS_i:
	.zero		916


//--------------------- SYMBOLS --------------------------

	.type		.nv.reservedSmem.offset0,@object
	.size		.nv.reservedSmem.offset0,0x4
